	.headerflags	@"EF_CUDA_TEXMODE_UNIFIED EF_CUDA_64BIT_ADDRESS EF_CUDA_ACCELERATORS EF_CUDA_SM90 EF_CUDA_VIRTUAL_SM(EF_CUDA_SM90)"
	.elftype	@"ET_EXEC"


//--------------------- .nv.info                  --------------------------
	.section	.nv.info,"",@"SHT_CUDA_INFO"
	.align	4


	//----- nvinfo : EIATTR_REGCOUNT
	.align		4
        /*0000*/ 	.byte	0x04, 0x2f
        /*0002*/ 	.short	(.L_2 - .L_1)
	.align		4
.L_1:
        /*0004*/ 	.word	index@(triton_poi_fused_clone_convolution_gelu_mul_9)
        /*0008*/ 	.word	0x00000012


	//----- nvinfo : EIATTR_MIN_STACK_SIZE
	.align		4
.L_2:
        /*000c*/ 	.byte	0x04, 0x12
        /*000e*/ 	.short	(.L_4 - .L_3)
	.align		4
.L_3:
        /*0010*/ 	.word	index@(triton_poi_fused_clone_convolution_gelu_mul_9)
        /*0014*/ 	.word	0x00000000


	//----- nvinfo : EIATTR_FRAME_SIZE
	.align		4
.L_4:
        /*0018*/ 	.byte	0x04, 0x11
        /*001a*/ 	.short	(.L_6 - .L_5)
	.align		4
.L_5:
        /*001c*/ 	.word	index@(triton_poi_fused_clone_convolution_gelu_mul_9)
        /*0020*/ 	.word	0x00000000


	//----- nvinfo : EIATTR_MIN_STACK_SIZE
	.align		4
.L_6:
        /*0024*/ 	.byte	0x04, 0x12
        /*0026*/ 	.short	(.L_8 - .L_7)
	.align		4
.L_7:
        /*0028*/ 	.word	index@(triton_poi_fused_clone_convolution_gelu_mul_9)
        /*002c*/ 	.word	0x00000000
.L_8:


//--------------------- .nv.info.triton_poi_fused_clone_convolution_gelu_mul_9 --------------------------
	.section	.nv.info.triton_poi_fused_clone_convolution_gelu_mul_9,"",@"SHT_CUDA_INFO"
	.sectionflags	@""
	.align	4


	//----- nvinfo : EIATTR_CUDA_API_VERSION
	.align		4
        /*0000*/ 	.byte	0x04, 0x37
        /*0002*/ 	.short	(.L_10 - .L_9)
.L_9:
        /*0004*/ 	.word	0x0000007c


	//----- nvinfo : EIATTR_KPARAM_INFO
	.align		4
.L_10:
        /*0008*/ 	.byte	0x04, 0x17
        /*000a*/ 	.short	(.L_12 - .L_11)
.L_11:
        /*000c*/ 	.word	0x00000000
        /*0010*/ 	.short	0x0004
        /*0012*/ 	.short	0x001c
        /*0014*/ 	.byte	0x00, 0xf0, 0x11, 0x00


	//----- nvinfo : EIATTR_KPARAM_INFO
	.align		4
.L_12:
        /*0018*/ 	.byte	0x04, 0x17
        /*001a*/ 	.short	(.L_14 - .L_13)
.L_13:
        /*001c*/ 	.word	0x00000000
        /*0020*/ 	.short	0x0003
        /*0022*/ 	.short	0x0018
        /*0024*/ 	.byte	0x00, 0xf0, 0x11, 0x00


	//----- nvinfo : EIATTR_KPARAM_INFO
	.align		4
.L_14:
        /*0028*/ 	.byte	0x04, 0x17
        /*002a*/ 	.short	(.L_16 - .L_15)
.L_15:
        /*002c*/ 	.word	0x00000000
        /*0030*/ 	.short	0x0002
        /*0032*/ 	.short	0x0010
        /*0034*/ 	.byte	0x00, 0xf4, 0x21, 0x00


	//----- nvinfo : EIATTR_KPARAM_INFO
	.align		4
.L_16:
        /*0038*/ 	.byte	0x04, 0x17
        /*003a*/ 	.short	(.L_18 - .L_17)
.L_17:
        /*003c*/ 	.word	0x00000000
        /*0040*/ 	.short	0x0001
        /*0042*/ 	.short	0x0008
        /*0044*/ 	.byte	0x00, 0xf4, 0x21, 0x00


	//----- nvinfo : EIATTR_KPARAM_INFO
	.align		4
.L_18:
        /*0048*/ 	.byte	0x04, 0x17
        /*004a*/ 	.short	(.L_20 - .L_19)
.L_19:
        /*004c*/ 	.word	0x00000000
        /*0050*/ 	.short	0x0000
        /*0052*/ 	.short	0x0000
        /*0054*/ 	.byte	0x00, 0xf4, 0x21, 0x00


	//----- nvinfo : EIATTR_SPARSE_MMA_MASK
	.align		4
.L_20:
        /*0058*/ 	.byte	0x03, 0x50
        /*005a*/ 	.short	0x0000


	//----- nvinfo : EIATTR_MAXREG_COUNT
	.align		4
        /*005c*/ 	.byte	0x03, 0x1b
        /*005e*/ 	.short	0x00ff


	//----- nvinfo : EIATTR_EXIT_INSTR_OFFSETS
	.align		4
        /*0060*/ 	.byte	0x04, 0x1c
        /*0062*/ 	.short	(.L_22 - .L_21)


	//   ....[0]....
.L_21:
        /*0064*/ 	.word	0x00000540


	//   ....[1]....
        /*0068*/ 	.word	0x000005a0


	//----- nvinfo : EIATTR_REQNTID
	.align		4
.L_22:
        /*006c*/ 	.byte	0x04, 0x10
        /*006e*/ 	.short	(.L_24 - .L_23)
.L_23:
        /*0070*/ 	.word	0x00000080
        /*0074*/ 	.word	0x00000001
        /*0078*/ 	.word	0x00000001


	//----- nvinfo : EIATTR_CBANK_PARAM_SIZE
	.align		4
.L_24:
        /*007c*/ 	.byte	0x03, 0x19
        /*007e*/ 	.short	0x0020


	//----- nvinfo : EIATTR_PARAM_CBANK
	.align		4
        /*0080*/ 	.byte	0x04, 0x0a
        /*0082*/ 	.short	(.L_26 - .L_25)
	.align		4
.L_25:
        /*0084*/ 	.word	index@(.nv.constant0.triton_poi_fused_clone_convolution_gelu_mul_9)
        /*0088*/ 	.short	0x0210
        /*008a*/ 	.short	0x0020


	//----- nvinfo : EIATTR_SW_WAR
	.align		4
.L_26:
        /*008c*/ 	.byte	0x04, 0x36
        /*008e*/ 	.short	(.L_28 - .L_27)
.L_27:
        /*0090*/ 	.word	0x00000008
.L_28:


//--------------------- .nv.callgraph             --------------------------
	.section	.nv.callgraph,"",@"SHT_CUDA_CALLGRAPH"
	.align	4
	.sectionentsize	8
	.align		4
        /*0000*/ 	.word	0x00000000
	.align		4
        /*0004*/ 	.word	0xffffffff
	.align		4
        /*0008*/ 	.word	0x00000000
	.align		4
        /*000c*/ 	.word	0xfffffffe
	.align		4
        /*0010*/ 	.word	0x00000000
	.align		4
        /*0014*/ 	.word	0xfffffffd
	.align		4
        /*0018*/ 	.word	0x00000000
	.align		4
        /*001c*/ 	.word	0xfffffffc


//--------------------- .nv.constant4             --------------------------
	.section	.nv.constant4,"a",@progbits
	.align	8
	.align		8
.nv.constant4:
        /*0000*/ 	.dword	_$_str


//--------------------- .text.triton_poi_fused_clone_convolution_gelu_mul_9 --------------------------
	.section	.text.triton_poi_fused_clone_convolution_gelu_mul_9,"ax",@progbits
	.sectionflags	@"SHF_BARRIERS=1"
	.align	128
        .global         triton_poi_fused_clone_convolution_gelu_mul_9
        .type           triton_poi_fused_clone_convolution_gelu_mul_9,@function
        .size           triton_poi_fused_clone_convolution_gelu_mul_9,(.L_x_1 - triton_poi_fused_clone_convolution_gelu_mul_9)
        .other          triton_poi_fused_clone_convolution_gelu_mul_9,@"STO_CUDA_ENTRY STV_DEFAULT"
triton_poi_fused_clone_convolution_gelu_mul_9:
.text.triton_poi_fused_clone_convolution_gelu_mul_9:
[----:B------:R-:W0:Y:S02]  /*0000*/  LDC R1, c[0x0][0x28] ;  /* 0x00000a00ff017b82 */ /* 0x000e240000000800 */
[----:B------:R-:W1:Y:S01]  /*0010*/  S2R R0, SR_TID.X ;  /* 0x0000000000007919 */ /* 0x000e620000002100 */
[----:B------:R-:W2:Y:S01]  /*0020*/  LDC.64 R8, c[0x0][0x218] ;  /* 0x00008600ff087b82 */ /* 0x000ea20000000a00 */
[----:B------:R-:W-:Y:S01]  /*0030*/  ULDC.64 UR6, c[0x0][0x208] ;  /* 0x0000820000067ab9 */ /* 0x000fe20000000a00 */
[----:B------:R-:W3:Y:S01]  /*0040*/  S2R R4, SR_CTAID.Y ;  /* 0x0000000000047919 */ /* 0x000ee20000002600 */
[----:B------:R-:W4:Y:S05]  /*0050*/  S2R R7, SR_CTAID.X ;  /* 0x0000000000077919 */ /* 0x000f2a0000002500 */
[----:B------:R-:W5:Y:S01]  /*0060*/  LDC.64 R2, c[0x0][0x210] ;  /* 0x00008400ff027b82 */ /* 0x000f620000000a00 */
[----:B-1----:R-:W-:Y:S01]  /*0070*/  SHF.R.U32.HI R6, RZ, 0x2, R0 ;  /* 0x00000002ff067819 */ /* 0x002fe20000011600 */
[----:B---3--:R-:W-:Y:S01]  /*0080*/  IMAD.SHL.U32 R5, R4, 0x20, RZ ;  /* 0x0000002004057824 */ /* 0x008fe200078e00ff */
[----:B------:R-:W-:-:S02]  /*0090*/  SHF.R.S32.HI R13, RZ, 0x1a, R4 ;  /* 0x0000001aff0d7819 */ /* 0x000fc40000011404 */
[----:B------:R-:W-:Y:S01]  /*00a0*/  SGXT.U32 R4, R6, 0x5 ;  /* 0x000000050604781a */ /* 0x000fe20000000000 */
[----:B----4-:R-:W-:Y:S01]  /*00b0*/  IMAD.SHL.U32 R7, R7, 0x4, RZ ;  /* 0x0000000407077824 */ /* 0x010fe200078e00ff */
[----:B------:R-:W-:Y:S02]  /*00c0*/  SGXT R13, R13, 0x1 ;  /* 0x000000010d0d781a */ /* 0x000fe40000000200 */
[----:B------:R-:W-:Y:S02]  /*00d0*/  LOP3.LUT R6, R5, R4, RZ, 0xfc, !PT ;  /* 0x0000000405067212 */ /* 0x000fe400078efcff */
[----:B------:R-:W-:Y:S02]  /*00e0*/  LOP3.LUT R11, R7, 0x3, R0, 0xf8, !PT ;  /* 0x00000003070b7812 */ /* 0x000fe400078ef800 */
[----:B------:R-:W-:Y:S02]  /*00f0*/  LEA.HI R13, R13, R6, RZ, 0x4 ;  /* 0x000000060d0d7211 */ /* 0x000fe400078f20ff */
[----:B------:R-:W-:Y:S01]  /*0100*/  ISETP.GE.AND P0, PT, R11, 0x4, PT ;  /* 0x000000040b00780c */ /* 0x000fe20003f06270 */
[----:B------:R-:W-:Y:S01]  /*0110*/  IMAD R15, R6, 0x4, R11 ;  /* 0x00000004060f7824 */ /* 0x000fe200078e020b */
[----:B------:R-:W-:-:S02]  /*0120*/  LOP3.LUT R13, R13, 0xfffffff0, RZ, 0xc0, !PT ;  /* 0xfffffff00d0d7812 */ /* 0x000fc400078ec0ff */
[C---:B------:R-:W-:Y:S01]  /*0130*/  ISETP.GE.AND P1, PT, R6.reuse, 0x40, PT ;  /* 0x000000400600780c */ /* 0x040fe20003f26270 */
[----:B-----5:R-:W-:Y:S01]  /*0140*/  IMAD.WIDE R2, R15, 0x4, R2 ;  /* 0x000000040f027825 */ /* 0x020fe200078e0202 */
[----:B------:R-:W-:Y:S02]  /*0150*/  ISETP.LT.AND P0, PT, R6, 0x40, !P0 ;  /* 0x000000400600780c */ /* 0x000fe40004701270 */
[----:B------:R-:W-:Y:S01]  /*0160*/  IADD3 R13, R6, -R13, RZ ;  /* 0x8000000d060d7210 */ /* 0x000fe20007ffe0ff */
[----:B------:R-:W-:-:S04]  /*0170*/  HFMA2.MMA R6, -RZ, RZ, 0, 0 ;  /* 0x00000000ff067435 */ /* 0x000fc800000001ff */
[----:B--2---:R-:W-:-:S04]  /*0180*/  IMAD.WIDE R10, R13, 0x4, R8 ;  /* 0x000000040d0a7825 */ /* 0x004fc800078e0208 */
[----:B------:R-:W-:Y:S02]  /*0190*/  IMAD.MOV.U32 R9, RZ, RZ, RZ ;  /* 0x000000ffff097224 */ /* 0x000fe400078e00ff */
[----:B------:R1:W2:Y:S04]  /*01a0*/  @!P1 LDG.E.EL R6, desc[UR6][R10.64] ;  /* 0x000000060a069981 */ /* 0x0002a8000c2e1900 */
[----:B------:R-:W2:Y:S01]  /*01b0*/  @P0 LDG.E.EL R9, desc[UR6][R2.64] ;  /* 0x0000000602090981 */ /* 0x000ea2000c2e1900 */
[----:B------:R-:W-:Y:S02]  /*01c0*/  IMAD.MOV.U32 R12, RZ, RZ, 0x3789ca3c ;  /* 0x3789ca3cff0c7424 */ /* 0x000fe400078e00ff */
[----:B------:R-:W-:Y:S01]  /*01d0*/  IMAD.MOV.U32 R13, RZ, RZ, -0x460a9f47 ;  /* 0xb9f560b9ff0d7424 */ /* 0x000fe200078e00ff */
[----:B------:R-:W-:Y:S01]  /*01e0*/  MOV R14, 0x3bac840b ;  /* 0x3bac840b000e7802 */ /* 0x000fe20000000f00 */
[----:B-1----:R-:W-:Y:S01]  /*01f0*/  HFMA2.MMA R10, -RZ, RZ, -1.26171875, -2.110004425048828125e-05 ;  /* 0xbd0c8162ff0a7435 */ /* 0x002fe200000001ff */
[----:B------:R-:W-:Y:S01]  /*0200*/  MOV R11, 0x3e1cf906 ;  /* 0x3e1cf906000b7802 */ /* 0x000fe20000000f00 */
[----:B------:R-:W1:Y:S01]  /*0210*/  S2UR UR5, SR_CgaCtaId ;  /* 0x00000000000579c3 */ /* 0x000e620000008800 */
[----:B------:R-:W-:-:S02]  /*0220*/  UMOV UR4, 0x400 ;  /* 0x0000040000047882 */ /* 0x000fc40000000000 */
[----:B-1----:R-:W-:-:S05]  /*0230*/  UPRMT UR4, UR5, 0x654, UR4 ;  /* 0x0000065405047896 */ /* 0x002fca0008000004 */
[----:B------:R-:W-:Y:S01]  /*0240*/  BAR.SYNC.DEFER_BLOCKING 0x0 ;  /* 0x0000000000007b1d */ /* 0x000fe20000010000 */
[----:B--2---:R-:W-:-:S04]  /*0250*/  FADD R9, R6, R9 ;  /* 0x0000000906097221 */ /* 0x004fc80000000000 */
[----:B------:R-:W-:-:S04]  /*0260*/  FMUL R6, R9, 0.3333333432674407959 ;  /* 0x3eaaaaab09067820 */ /* 0x000fc80000400000 */
[----:B------:R-:W-:-:S04]  /*0270*/  FMUL R8, R6, 0.70710676908493041992 ;  /* 0x3f3504f306087820 */ /* 0x000fc80000400000 */
[----:B------:R-:W-:-:S05]  /*0280*/  FADD.FTZ R15, |R8|, -RZ ;  /* 0x800000ff080f7221 */ /* 0x000fca0000010200 */
[----:B------:R-:W-:-:S13]  /*0290*/  FSETP.GE.AND P1, PT, R15, 1.0029599666595458984, PT ;  /* 0x3f8060fe0f00780b */ /* 0x000fda0003f26000 */
[----:B------:R-:W-:Y:S02]  /*02a0*/  @!P1 IMAD.MOV.U32 R12, RZ, RZ, 0x38b1e96a ;  /* 0x38b1e96aff0c9424 */ /* 0x000fe400078e00ff */
[----:B------:R-:W-:Y:S01]  /*02b0*/  @!P1 FMUL R15, R8, R8 ;  /* 0x00000008080f9220 */ /* 0x000fe20000400000 */
[----:B------:R-:W-:Y:S02]  /*02c0*/  @!P1 IMAD.MOV.U32 R13, RZ, RZ, -0x45a8b2e0 ;  /* 0xba574d20ff0d9424 */ /* 0x000fe400078e00ff */
[----:B------:R-:W-:Y:S02]  /*02d0*/  @!P1 IMAD.MOV.U32 R14, RZ, RZ, 0x3baad5ea ;  /* 0x3baad5eaff0e9424 */ /* 0x000fe400078e00ff */
[----:B------:R-:W-:Y:S01]  /*02e0*/  FFMA.FTZ R13, R15, R12, R13 ;  /* 0x0000000c0f0d7223 */ /* 0x000fe2000001000d */
[----:B------:R-:W-:Y:S01]  /*02f0*/  @!P1 IMAD.MOV.U32 R10, RZ, RZ, -0x4323e419 ;  /* 0xbcdc1be7ff0a9424 */ /* 0x000fe200078e00ff */
[----:B------:R-:W-:Y:S02]  /*0300*/  HFMA2.MMA R12, -RZ, RZ, 1.853515625, -0.00091457366943359375 ;  /* 0x3f6a937eff0c7435 */ /* 0x000fe400000001ff */
[----:B------:R-:W-:Y:S01]  /*0310*/  FFMA.FTZ R13, R13, R15, R14 ;  /* 0x0000000f0d0d7223 */ /* 0x000fe2000001000e */
[----:B------:R-:W-:-:S03]  /*0320*/  @!P1 IMAD.MOV.U32 R11, RZ, RZ, 0x3de718af ;  /* 0x3de718afff0b9424 */ /* 0x000fc600078e00ff */
[-C--:B------:R-:W-:Y:S01]  /*0330*/  FFMA.FTZ R14, R13, R15.reuse, R10 ;  /* 0x0000000f0d0e7223 */ /* 0x080fe2000001000a */
[----:B------:R-:W-:Y:S01]  /*0340*/  @!P1 IMAD.MOV.U32 R12, RZ, RZ, -0x413f6c54 ;  /* 0xbec093acff0c9424 */ /* 0x000fe200078e00ff */
[----:B------:R-:W-:Y:S02]  /*0350*/  MOV R10, 0x3f20d842 ;  /* 0x3f20d842000a7802 */ /* 0x000fe40000000f00 */
[----:B------:R-:W-:Y:S01]  /*0360*/  FFMA.FTZ R11, R14, R15, R11 ;  /* 0x0000000f0e0b7223 */ /* 0x000fe2000001000b */
[----:B------:R-:W-:-:S03]  /*0370*/  @!P1 MOV R10, 0x3e0375d3 ;  /* 0x3e0375d3000a9802 */ /* 0x000fc60000000f00 */
[----:B------:R-:W-:Y:S01]  /*0380*/  FFMA.FTZ R11, R11, R15, R12 ;  /* 0x0000000f0b0b7223 */ /* 0x000fe2000001000c */
[----:B------:R-:W-:-:S03]  /*0390*/  FSEL R13, -R15, R8, P1 ;  /* 0x000000080f0d7208 */ /* 0x000fc60000800100 */
[----:B------:R-:W-:-:S04]  /*03a0*/  FFMA.FTZ R10, R11, R15, R10 ;  /* 0x0000000f0b0a7223 */ /* 0x000fc8000001000a */
[----:B------:R-:W-:-:S04]  /*03b0*/  FFMA.FTZ R10, R10, R13, R13 ;  /* 0x0000000d0a0a7223 */ /* 0x000fc8000001000d */
[----:B------:R-:W1:Y:S01]  /*03c0*/  @P1 MUFU.EX2 R11, R10 ;  /* 0x0000000a000b1308 */ /* 0x000e620000000800 */
[----:B------:R-:W-:-:S05]  /*03d0*/  IMAD.SHL.U32 R13, R0, 0x20, RZ ;  /* 0x00000020000d7824 */ /* 0x000fca00078e00ff */
[----:B------:R-:W-:Y:S02]  /*03e0*/  LOP3.LUT R14, R4, 0x60, R13, 0xf8, !PT ;  /* 0x00000060040e7812 */ /* 0x000fe400078ef80d */
[----:B------:R-:W-:Y:S01]  /*03f0*/  SHF.R.U32.HI R13, RZ, 0x5, R13 ;  /* 0x00000005ff0d7819 */ /* 0x000fe2000001160d */
[----:B-1----:R-:W-:-:S03]  /*0400*/  @P1 FADD R11, -R11, 1 ;  /* 0x3f8000000b0b1421 */ /* 0x002fc60000000100 */
[----:B------:R-:W-:Y:S02]  /*0410*/  SGXT.U32 R13, R13, 0x2 ;  /* 0x000000020d0d781a */ /* 0x000fe40000000000 */
[----:B------:R-:W-:Y:S01]  /*0420*/  @P1 LOP3.LUT R10, R11, 0x80000000, R8, 0xf8, !PT ;  /* 0x800000000b0a1812 */ /* 0x000fe200078ef808 */
[----:B------:R-:W-:Y:S01]  /*0430*/  FMUL R6, R6, 0.5 ;  /* 0x3f00000006067820 */ /* 0x000fe20000400000 */
[----:B------:R-:W-:-:S03]  /*0440*/  IADD3 R13, R14, R13, RZ ;  /* 0x0000000d0e0d7210 */ /* 0x000fc60007ffe0ff */
[----:B------:R-:W-:Y:S01]  /*0450*/  FADD R11, R10, 1 ;  /* 0x3f8000000a0b7421 */ /* 0x000fe20000000000 */
[----:B------:R-:W-:Y:S02]  /*0460*/  LEA R13, R13, UR4, 0x2 ;  /* 0x000000040d0d7c11 */ /* 0x000fe4000f8e10ff */
[----:B------:R-:W-:Y:S01]  /*0470*/  SHF.R.U32.HI R12, RZ, 0x5, R0 ;  /* 0x00000005ff0c7819 */ /* 0x000fe20000011600 */
[----:B------:R-:W-:Y:S01]  /*0480*/  FMUL R6, R6, R11 ;  /* 0x0000000b06067220 */ /* 0x000fe20000400000 */
[----:B------:R1:W-:Y:S02]  /*0490*/  @P0 STG.E desc[UR6][R2.64], R9 ;  /* 0x0000000902000986 */ /* 0x0003e4000c101906 */
[----:B------:R-:W-:Y:S02]  /*04a0*/  SGXT.U32 R12, R12, 0x2 ;  /* 0x000000020c0c781a */ /* 0x000fe40000000000 */
[----:B------:R1:W-:Y:S02]  /*04b0*/  STS [R13], R6 ;  /* 0x000000060d007388 */ /* 0x0003e40000000800 */
[----:B------:R-:W-:-:S02]  /*04c0*/  LOP3.LUT R7, R7, R12, RZ, 0xfc, !PT ;  /* 0x0000000c07077212 */ /* 0x000fc400078efcff */
[----:B------:R-:W-:Y:S01]  /*04d0*/  LOP3.LUT R4, R5, 0x1f, R0, 0xf8, !PT ;  /* 0x0000001f05047812 */ /* 0x000fe200078ef800 */
[----:B------:R-:W-:Y:S01]  /*04e0*/  BAR.SYNC.DEFER_BLOCKING 0x0 ;  /* 0x0000000000007b1d */ /* 0x000fe20000010000 */
[----:B------:R-:W-:Y:S02]  /*04f0*/  ISETP.GE.AND P1, PT, R7, 0x4, PT ;  /* 0x000000040700780c */ /* 0x000fe40003f26270 */
[----:B------:R-:W-:Y:S02]  /*0500*/  LOP3.LUT R5, R0, 0x7f, RZ, 0xc0, !PT ;  /* 0x0000007f00057812 */ /* 0x000fe400078ec0ff */
[----:B------:R-:W-:-:S03]  /*0510*/  ISETP.LT.AND P1, PT, R4, 0x40, !P1 ;  /* 0x000000400400780c */ /* 0x000fc60004f21270 */
[----:B------:R-:W-:-:S05]  /*0520*/  IMAD.IADD R5, R12, 0x1, R5 ;  /* 0x000000010c057824 */ /* 0x000fca00078e0205 */
[----:B------:R-:W-:-:S05]  /*0530*/  LEA R5, R5, UR4, 0x2 ;  /* 0x0000000405057c11 */ /* 0x000fca000f8e10ff */
[----:B-1----:R-:W-:Y:S05]  /*0540*/  @!P1 EXIT ;  /* 0x000000000000994d */ /* 0x002fea0003800000 */
[----:B------:R-:W0:Y:S01]  /*0550*/  LDS R5, [R5] ;  /* 0x0000000005057984 */ /* 0x000e220000000800 */
[----:B------:R-:W1:Y:S01]  /*0560*/  LDC.64 R2, c[0x0][0x220] ;  /* 0x00008800ff027b82 */ /* 0x000e620000000a00 */
[----:B------:R-:W-:-:S05]  /*0570*/  LEA R7, R7, R4, 0x6 ;  /* 0x0000000407077211 */ /* 0x000fca00078e30ff */
[----:B-1----:R-:W-:-:S05]  /*0580*/  IMAD.WIDE R2, R7, 0x4, R2 ;  /* 0x0000000407027825 */ /* 0x002fca00078e0202 */
[----:B0-----:R-:W-:Y:S01]  /*0590*/  STG.E desc[UR6][R2.64], R5 ;  /* 0x0000000502007986 */ /* 0x001fe2000c101906 */
[----:B------:R-:W-:Y:S05]  /*05a0*/  EXIT ;  /* 0x000000000000794d */ /* 0x000fea0003800000 */
.L_x_0:
[----:B------:R-:W-:-:S00]  /*05b0*/  BRA `(.L_x_0) ;  /* 0xfffffffc00fc7947 */ /* 0x000fc0000383ffff */
[----:B------:R-:W-:-:S00]  /*05c0*/  NOP ;  /* 0x0000000000007918 */ /* 0x000fc00000000000 */
        /* <DEDUP_REMOVED lines=11> */
.L_x_1:


//--------------------- .nv.global.init           --------------------------
	.section	.nv.global.init,"aw",@progbits
.nv.global.init:
	.type		_$_str,@object
	.size		_$_str,(.L_0 - _$_str)
_$_str:
        /*0000*/ 	.byte	0x5f, 0x5f, 0x43, 0x55, 0x44, 0x41, 0x5f, 0x46, 0x54, 0x5a, 0x00
.L_0:


//--------------------- .nv.shared.triton_poi_fused_clone_convolution_gelu_mul_9 --------------------------
	.section	.nv.shared.triton_poi_fused_clone_convolution_gelu_mul_9,"aw",@nobits
	.sectionflags	@""
	.align	16
	.zero		1024


//--------------------- .nv.constant0.triton_poi_fused_clone_convolution_gelu_mul_9 --------------------------
	.section	.nv.constant0.triton_poi_fused_clone_convolution_gelu_mul_9,"a",@progbits
	.sectionflags	@""
	.align	4
.nv.constant0.triton_poi_fused_clone_convolution_gelu_mul_9:
	.zero		560
